	.headerflags	@"EF_CUDA_TEXMODE_UNIFIED EF_CUDA_64BIT_ADDRESS EF_CUDA_ACCELERATORS EF_CUDA_SM90 EF_CUDA_VIRTUAL_SM(EF_CUDA_SM90)"
	.elftype	@"ET_EXEC"


//--------------------- .nv.info                  --------------------------
	.section	.nv.info,"",@"SHT_CUDA_INFO"
	.align	4


	//----- nvinfo : EIATTR_REGCOUNT
	.align		4
        /*0000*/ 	.byte	0x04, 0x2f
        /*0002*/ 	.short	(.L_1 - .L_0)
	.align		4
.L_0:
        /*0004*/ 	.word	index@(triton_poi_fused__softmax_10)
        /*0008*/ 	.word	0x0000000d


	//----- nvinfo : EIATTR_MIN_STACK_SIZE
	.align		4
.L_1:
        /*000c*/ 	.byte	0x04, 0x12
        /*000e*/ 	.short	(.L_3 - .L_2)
	.align		4
.L_2:
        /*0010*/ 	.word	index@(triton_poi_fused__softmax_10)
        /*0014*/ 	.word	0x00000000


	//----- nvinfo : EIATTR_FRAME_SIZE
	.align		4
.L_3:
        /*0018*/ 	.byte	0x04, 0x11
        /*001a*/ 	.short	(.L_5 - .L_4)
	.align		4
.L_4:
        /*001c*/ 	.word	index@(triton_poi_fused__softmax_10)
        /*0020*/ 	.word	0x00000000


	//----- nvinfo : EIATTR_MIN_STACK_SIZE
	.align		4
.L_5:
        /*0024*/ 	.byte	0x04, 0x12
        /*0026*/ 	.short	(.L_7 - .L_6)
	.align		4
.L_6:
        /*0028*/ 	.word	index@(triton_poi_fused__softmax_10)
        /*002c*/ 	.word	0x00000000
.L_7:


//--------------------- .nv.info.triton_poi_fused__softmax_10 --------------------------
	.section	.nv.info.triton_poi_fused__softmax_10,"",@"SHT_CUDA_INFO"
	.sectionflags	@""
	.align	4


	//----- nvinfo : EIATTR_CUDA_API_VERSION
	.align		4
        /*0000*/ 	.byte	0x04, 0x37
        /*0002*/ 	.short	(.L_9 - .L_8)
.L_8:
        /*0004*/ 	.word	0x0000007c


	//----- nvinfo : EIATTR_KPARAM_INFO
	.align		4
.L_9:
        /*0008*/ 	.byte	0x04, 0x17
        /*000a*/ 	.short	(.L_11 - .L_10)
.L_10:
        /*000c*/ 	.word	0x00000000
        /*0010*/ 	.short	0x0002
        /*0012*/ 	.short	0x0010
        /*0014*/ 	.byte	0x00, 0xf0, 0x11, 0x00


	//----- nvinfo : EIATTR_KPARAM_INFO
	.align		4
.L_11:
        /*0018*/ 	.byte	0x04, 0x17
        /*001a*/ 	.short	(.L_13 - .L_12)
.L_12:
        /*001c*/ 	.word	0x00000000
        /*0020*/ 	.short	0x0001
        /*0022*/ 	.short	0x0008
        /*0024*/ 	.byte	0x00, 0xf4, 0x21, 0x00


	//----- nvinfo : EIATTR_KPARAM_INFO
	.align		4
.L_13:
        /*0028*/ 	.byte	0x04, 0x17
        /*002a*/ 	.short	(.L_15 - .L_14)
.L_14:
        /*002c*/ 	.word	0x00000000
        /*0030*/ 	.short	0x0000
        /*0032*/ 	.short	0x0000
        /*0034*/ 	.byte	0x00, 0xf4, 0x21, 0x00


	//----- nvinfo : EIATTR_SPARSE_MMA_MASK
	.align		4
.L_15:
        /*0038*/ 	.byte	0x03, 0x50
        /*003a*/ 	.short	0x0000


	//----- nvinfo : EIATTR_MAXREG_COUNT
	.align		4
        /*003c*/ 	.byte	0x03, 0x1b
        /*003e*/ 	.short	0x00ff


	//----- nvinfo : EIATTR_EXIT_INSTR_OFFSETS
	.align		4
        /*0040*/ 	.byte	0x04, 0x1c
        /*0042*/ 	.short	(.L_17 - .L_16)


	//   ....[0]....
.L_16:
        /*0044*/ 	.word	0x00000210


	//----- nvinfo : EIATTR_REQNTID
	.align		4
.L_17:
        /*0048*/ 	.byte	0x04, 0x10
        /*004a*/ 	.short	(.L_19 - .L_18)
.L_18:
        /*004c*/ 	.word	0x00000080
        /*0050*/ 	.word	0x00000001
        /*0054*/ 	.word	0x00000001


	//----- nvinfo : EIATTR_CBANK_PARAM_SIZE
	.align		4
.L_19:
        /*0058*/ 	.byte	0x03, 0x19
        /*005a*/ 	.short	0x0014


	//----- nvinfo : EIATTR_PARAM_CBANK
	.align		4
        /*005c*/ 	.byte	0x04, 0x0a
        /*005e*/ 	.short	(.L_21 - .L_20)
	.align		4
.L_20:
        /*0060*/ 	.word	index@(.nv.constant0.triton_poi_fused__softmax_10)
        /*0064*/ 	.short	0x0210
        /*0066*/ 	.short	0x0014


	//----- nvinfo : EIATTR_SW_WAR
	.align		4
.L_21:
        /*0068*/ 	.byte	0x04, 0x36
        /*006a*/ 	.short	(.L_23 - .L_22)
.L_22:
        /*006c*/ 	.word	0x00000008
.L_23:


//--------------------- .nv.callgraph             --------------------------
	.section	.nv.callgraph,"",@"SHT_CUDA_CALLGRAPH"
	.align	4
	.sectionentsize	8
	.align		4
        /*0000*/ 	.word	0x00000000
	.align		4
        /*0004*/ 	.word	0xffffffff
	.align		4
        /*0008*/ 	.word	0x00000000
	.align		4
        /*000c*/ 	.word	0xfffffffe
	.align		4
        /*0010*/ 	.word	0x00000000
	.align		4
        /*0014*/ 	.word	0xfffffffd
	.align		4
        /*0018*/ 	.word	0x00000000
	.align		4
        /*001c*/ 	.word	0xfffffffc


//--------------------- .text.triton_poi_fused__softmax_10 --------------------------
	.section	.text.triton_poi_fused__softmax_10,"ax",@progbits
	.align	128
        .global         triton_poi_fused__softmax_10
        .type           triton_poi_fused__softmax_10,@function
        .size           triton_poi_fused__softmax_10,(.L_x_1 - triton_poi_fused__softmax_10)
        .other          triton_poi_fused__softmax_10,@"STO_CUDA_ENTRY STV_DEFAULT"
triton_poi_fused__softmax_10:
.text.triton_poi_fused__softmax_10:
[----:B------:R-:W-:Y:S01]  /*0000*/  LDC R1, c[0x0][0x28] ;  /* 0x00000a00ff017b82 */ /* 0x000fe20000000800 */
[----:B------:R-:W1:Y:S07]  /*0010*/  S2R R0, SR_TID.X ;  /* 0x0000000000007919 */ /* 0x000e6e0000002100 */
[----:B------:R-:W2:Y:S01]  /*0020*/  LDC.64 R2, c[0x0][0x210] ;  /* 0x00008400ff027b82 */ /* 0x000ea20000000a00 */
[----:B------:R-:W-:Y:S01]  /*0030*/  ULDC.64 UR4, c[0x0][0x208] ;  /* 0x0000820000047ab9 */ /* 0x000fe20000000a00 */
[----:B------:R-:W3:Y:S01]  /*0040*/  S2R R9, SR_CTAID.X ;  /* 0x0000000000097919 */ /* 0x000ee20000002500 */
[----:B-1----:R-:W-:-:S02]  /*0050*/  LOP3.LUT R0, R0, 0x7f, RZ, 0xc0, !PT ;  /* 0x0000007f00007812 */ /* 0x002fc400078ec0ff */
[----:B---3--:R-:W-:Y:S02]  /*0060*/  SHF.R.S32.HI R4, RZ, 0x18, R9 ;  /* 0x00000018ff047819 */ /* 0x008fe40000011409 */
[----:B------:R-:W-:Y:S02]  /*0070*/  LEA R9, R9, R0, 0x7 ;  /* 0x0000000009097211 */ /* 0x000fe400078e38ff */
[----:B------:R-:W-:-:S04]  /*0080*/  SGXT R0, R4, 0x1 ;  /* 0x000000010400781a */ /* 0x000fc80000000200 */
[----:B------:R-:W-:-:S04]  /*0090*/  LEA.HI R0, R0, R9, RZ, 0xb ;  /* 0x0000000900007211 */ /* 0x000fc800078f58ff */
[----:B------:R-:W-:-:S04]  /*00a0*/  LOP3.LUT R0, R0, 0xfffff800, RZ, 0xc0, !PT ;  /* 0xfffff80000007812 */ /* 0x000fc800078ec0ff */
[----:B------:R-:W-:-:S05]  /*00b0*/  IADD3 R5, R9, -R0, RZ ;  /* 0x8000000009057210 */ /* 0x000fca0007ffe0ff */
[----:B--2---:R-:W-:-:S05]  /*00c0*/  IMAD.WIDE R4, R5, 0x4, R2 ;  /* 0x0000000405047825 */ /* 0x004fca00078e0202 */
[----:B------:R-:W2:Y:S04]  /*00d0*/  LDG.E.EL R6, desc[UR4][R4.64] ;  /* 0x0000000404067981 */ /* 0x000ea8000c2e1900 */
[----:B------:R-:W2:Y:S04]  /*00e0*/  LDG.E.EL R7, desc[UR4][R4.64+0x2000] ;  /* 0x0020000404077981 */ /* 0x000ea8000c2e1900 */
[----:B------:R-:W3:Y:S04]  /*00f0*/  LDG.E.EL R8, desc[UR4][R4.64+0x4000] ;  /* 0x0040000404087981 */ /* 0x000ee8000c2e1900 */
[----:B------:R-:W4:Y:S01]  /*0100*/  LDG.E.EL R10, desc[UR4][R4.64+0x6000] ;  /* 0x00600004040a7981 */ /* 0x000f22000c2e1900 */
[----:B------:R-:W-:-:S05]  /*0110*/  IMAD.WIDE R2, R9, 0x4, R2 ;  /* 0x0000000409027825 */ /* 0x000fca00078e0202 */
[----:B------:R-:W5:Y:S01]  /*0120*/  LDG.E R0, desc[UR4][R2.64] ;  /* 0x0000000402007981 */ /* 0x000f62000c1e1900 */
[----:B--2---:R-:W-:-:S04]  /*0130*/  FADD R7, R6, R7 ;  /* 0x0000000706077221 */ /* 0x004fc80000000000 */
[----:B---3--:R-:W-:-:S04]  /*0140*/  FADD R7, R8, R7 ;  /* 0x0000000708077221 */ /* 0x008fc80000000000 */
[----:B----4-:R-:W-:Y:S02]  /*0150*/  FADD R10, R10, R7 ;  /* 0x000000070a0a7221 */ /* 0x010fe40000000000 */
[----:B------:R-:W1:Y:S03]  /*0160*/  LDC.64 R6, c[0x0][0x218] ;  /* 0x00008600ff067b82 */ /* 0x000e660000000a00 */
[C---:B------:R-:W-:Y:S02]  /*0170*/  FSETP.GT.AND P0, PT, |R10|.reuse, 8.50705917302346158658e+37, PT ;  /* 0x7e8000000a00780b */ /* 0x040fe40003f04200 */
[----:B------:R-:W-:-:S11]  /*0180*/  FSETP.GEU.AND P1, PT, |R10|, 1.175494350822287508e-38, PT ;  /* 0x008000000a00780b */ /* 0x000fd60003f2e200 */
[----:B------:R-:W-:Y:S01]  /*0190*/  @P0 FMUL R10, R10, 0.25 ;  /* 0x3e8000000a0a0820 */ /* 0x000fe20000400000 */
[----:B-----5:R-:W-:-:S03]  /*01a0*/  @P0 FMUL R0, R0, 0.25 ;  /* 0x3e80000000000820 */ /* 0x020fc60000400000 */
[----:B------:R-:W-:Y:S01]  /*01b0*/  @!P1 FMUL R10, R10, 16777216 ;  /* 0x4b8000000a0a9820 */ /* 0x000fe20000400000 */
[----:B------:R-:W-:-:S03]  /*01c0*/  @!P1 FMUL R0, R0, 16777216 ;  /* 0x4b80000000009820 */ /* 0x000fc60000400000 */
[----:B------:R-:W2:Y:S01]  /*01d0*/  MUFU.RCP R5, R10 ;  /* 0x0000000a00057308 */ /* 0x000ea20000001000 */
[----:B-1----:R-:W-:-:S04]  /*01e0*/  IMAD.WIDE R2, R9, 0x4, R6 ;  /* 0x0000000409027825 */ /* 0x002fc800078e0206 */
[----:B--2---:R-:W-:-:S05]  /*01f0*/  FMUL R5, R5, R0 ;  /* 0x0000000005057220 */ /* 0x004fca0000400000 */
[----:B------:R-:W-:Y:S01]  /*0200*/  STG.E desc[UR4][R2.64], R5 ;  /* 0x0000000502007986 */ /* 0x000fe2000c101904 */
[----:B------:R-:W-:Y:S05]  /*0210*/  EXIT ;  /* 0x000000000000794d */ /* 0x000fea0003800000 */
.L_x_0:
[----:B------:R-:W-:-:S00]  /*0220*/  BRA `(.L_x_0) ;  /* 0xfffffffc00fc7947 */ /* 0x000fc0000383ffff */
[----:B------:R-:W-:-:S00]  /*0230*/  NOP ;  /* 0x0000000000007918 */ /* 0x000fc00000000000 */
        /* <DEDUP_REMOVED lines=12> */
.L_x_1:


//--------------------- .nv.constant0.triton_poi_fused__softmax_10 --------------------------
	.section	.nv.constant0.triton_poi_fused__softmax_10,"a",@progbits
	.sectionflags	@""
	.align	4
.nv.constant0.triton_poi_fused__softmax_10:
	.zero		548
